//
// Generated by NVIDIA NVVM Compiler
//
// Compiler Build ID: CL-36424714
// Cuda compilation tools, release 13.0, V13.0.88
// Based on NVVM 20.0.0
//

.version 9.0
.target sm_100
.address_size 64

	// .globl	_Z13gaussian_blurPKiPii
.extern .shared .align 16 .b8 sdata[];

.visible .entry _Z13gaussian_blurPKiPii(
	.param .u64 .ptr .align 1 _Z13gaussian_blurPKiPii_param_0,
	.param .u64 .ptr .align 1 _Z13gaussian_blurPKiPii_param_1,
	.param .u32 _Z13gaussian_blurPKiPii_param_2
)
{
	.reg .pred 	%p<9>;
	.reg .b32 	%r<50>;
	.reg .b64 	%rd<13>;

	ld.param.u64 	%rd4, [_Z13gaussian_blurPKiPii_param_0];
	ld.param.u64 	%rd3, [_Z13gaussian_blurPKiPii_param_1];
	ld.param.u32 	%r15, [_Z13gaussian_blurPKiPii_param_2];
	cvta.to.global.u64 	%rd1, %rd4;
	mov.u32 	%r1, %tid.x;
	mov.u32 	%r17, %ctaid.x;
	mov.u32 	%r2, %ntid.x;
	mad.lo.s32 	%r3, %r17, %r2, %r1;
	setp.ge.s32 	%p1, %r3, %r15;
	mul.wide.s32 	%rd5, %r3, 4;
	add.s64 	%rd2, %rd1, %rd5;
	mov.b32 	%r45, 0;
	@%p1 bra 	$L__BB0_2;
	ld.global.nc.u32 	%r45, [%rd2];
$L__BB0_2:
	shl.b32 	%r18, %r1, 2;
	mov.u32 	%r19, sdata;
	add.s32 	%r6, %r19, %r18;
	st.shared.u32 	[%r6+8], %r45;
	setp.ne.s32 	%p2, %r1, 0;
	@%p2 bra 	$L__BB0_8;
	setp.lt.s32 	%p3, %r3, 2;
	mov.b32 	%r46, 0;
	@%p3 bra 	$L__BB0_5;
	add.s32 	%r21, %r3, -2;
	mul.wide.u32 	%rd6, %r21, 4;
	add.s64 	%rd7, %rd1, %rd6;
	ld.global.nc.u32 	%r46, [%rd7];
$L__BB0_5:
	st.shared.u32 	[sdata], %r46;
	setp.lt.s32 	%p4, %r3, 1;
	mov.b32 	%r47, 0;
	@%p4 bra 	$L__BB0_7;
	add.s32 	%r23, %r3, -1;
	mul.wide.u32 	%rd8, %r23, 4;
	add.s64 	%rd9, %rd1, %rd8;
	ld.global.nc.u32 	%r47, [%rd9];
$L__BB0_7:
	st.shared.u32 	[sdata+4], %r47;
$L__BB0_8:
	add.s32 	%r24, %r2, -1;
	setp.ne.s32 	%p5, %r1, %r24;
	@%p5 bra 	$L__BB0_14;
	add.s32 	%r26, %r3, 1;
	setp.ge.s32 	%p6, %r26, %r15;
	mov.b32 	%r48, 0;
	@%p6 bra 	$L__BB0_11;
	ld.global.nc.u32 	%r48, [%rd2+4];
$L__BB0_11:
	st.shared.u32 	[%r6+12], %r48;
	add.s32 	%r28, %r3, 2;
	setp.ge.s32 	%p7, %r28, %r15;
	mov.b32 	%r49, 0;
	@%p7 bra 	$L__BB0_13;
	ld.global.nc.u32 	%r49, [%rd2+8];
$L__BB0_13:
	st.shared.u32 	[%r6+16], %r49;
$L__BB0_14:
	setp.ge.s32 	%p8, %r3, %r15;
	bar.sync 	0;
	@%p8 bra 	$L__BB0_16;
	ld.shared.u32 	%r29, [%r6];
	ld.shared.u32 	%r30, [%r6+4];
	shl.b32 	%r31, %r30, 1;
	add.s32 	%r32, %r31, %r29;
	ld.shared.u32 	%r33, [%r6+8];
	shl.b32 	%r34, %r33, 2;
	add.s32 	%r35, %r32, %r34;
	ld.shared.u32 	%r36, [%r6+12];
	shl.b32 	%r37, %r36, 1;
	add.s32 	%r38, %r35, %r37;
	ld.shared.u32 	%r39, [%r6+16];
	add.s32 	%r40, %r38, %r39;
	mul.hi.s32 	%r41, %r40, 1717986919;
	shr.u32 	%r42, %r41, 31;
	shr.s32 	%r43, %r41, 2;
	add.s32 	%r44, %r43, %r42;
	cvta.to.global.u64 	%rd10, %rd3;
	add.s64 	%rd12, %rd10, %rd5;
	st.global.u32 	[%rd12], %r44;
$L__BB0_16:
	ret;

}


// ===== COMPILED SASS (sm_100) =====

	.target	sm_100

	.elftype	@"ET_EXEC"


//--------------------- .note.nv.tkinfo           --------------------------
	.section	.note.nv.tkinfo,"",@"SHT_NOTE"
	.sectionflags	@"SHF_NOTE_NV_TKINFO"
	.tkinfo
        /*0018*/ 	.word	0x00000002
        /*0030*/ 	.string	""
        /*0030*/ 	.string	"ptxas"
        /*0030*/ 	.string	"Cuda compilation tools, release 13.0, V13.0.88"
        /*0030*/ 	.string	"Build cuda_13.0.r13.0/compiler.36424714_0"
        /*0030*/ 	.string	"-arch sm_100 -m 64 "



//--------------------- .note.nv.cuinfo           --------------------------
	.section	.note.nv.cuinfo,"",@"SHT_NOTE"
	.sectionflags	@"SHF_NOTE_NV_CUINFO"
        /*0018*/ 	.short	0x0002
        /*001a*/ 	.short	0x0064
        /*001c*/ 	.short	0x0082
	.zero		2


//--------------------- .nv.info                  --------------------------
	.section	.nv.info,"",@"SHT_CUDA_INFO"
	.align	4


	//----- nvinfo : EIATTR_REGCOUNT
	.align		4
        /*0000*/ 	.byte	0x04, 0x2f
        /*0002*/ 	.short	(.L_1 - .L_0)
	.align		4
.L_0:
        /*0004*/ 	.word	index@(_Z13gaussian_blurPKiPii)
        /*0008*/ 	.word	0x0000000e


	//----- nvinfo : EIATTR_FRAME_SIZE
	.align		4
.L_1:
        /*000c*/ 	.byte	0x04, 0x11
        /*000e*/ 	.short	(.L_3 - .L_2)
	.align		4
.L_2:
        /*0010*/ 	.word	index@(_Z13gaussian_blurPKiPii)
        /*0014*/ 	.word	0x00000000


	//----- nvinfo : EIATTR_MIN_STACK_SIZE
	.align		4
.L_3:
        /*0018*/ 	.byte	0x04, 0x12
        /*001a*/ 	.short	(.L_5 - .L_4)
	.align		4
.L_4:
        /*001c*/ 	.word	index@(_Z13gaussian_blurPKiPii)
        /*0020*/ 	.word	0x00000000
.L_5:


//--------------------- .nv.compat                --------------------------
	.section	.nv.compat,"",@"SHT_CUDA_COMPAT_INFO"
	.align	4
        /*0000*/ 	.byte	0x02, 0x09, 0x00, 0x00, 0x02, 0x02, 0x01, 0x00, 0x02, 0x05, 0x05, 0x00, 0x03, 0x07, 0x01, 0x01
        /*0010*/ 	.byte	0x02, 0x03, 0x00, 0x00, 0x02, 0x06, 0x01, 0x00, 0x04, 0x0b, 0x08, 0x00, 0x09, 0x00, 0x00, 0x00
        /*0020*/ 	.byte	0x00, 0x00, 0x00, 0x00


//--------------------- .nv.info._Z13gaussian_blurPKiPii --------------------------
	.section	.nv.info._Z13gaussian_blurPKiPii,"",@"SHT_CUDA_INFO"
	.sectionflags	@""
	.align	4


	//----- nvinfo : EIATTR_CUDA_API_VERSION
	.align		4
        /*0000*/ 	.byte	0x04, 0x37
        /*0002*/ 	.short	(.L_7 - .L_6)
.L_6:
        /*0004*/ 	.word	0x00000082


	//----- nvinfo : EIATTR_KPARAM_INFO
	.align		4
.L_7:
        /*0008*/ 	.byte	0x04, 0x17
        /*000a*/ 	.short	(.L_9 - .L_8)
.L_8:
        /*000c*/ 	.word	0x00000000
        /*0010*/ 	.short	0x0002
        /*0012*/ 	.short	0x0010
        /*0014*/ 	.byte	0x00, 0xf0, 0x11, 0x00


	//----- nvinfo : EIATTR_KPARAM_INFO
	.align		4
.L_9:
        /*0018*/ 	.byte	0x04, 0x17
        /*001a*/ 	.short	(.L_11 - .L_10)
.L_10:
        /*001c*/ 	.word	0x00000000
        /*0020*/ 	.short	0x0001
        /*0022*/ 	.short	0x0008
        /*0024*/ 	.byte	0x00, 0xf5, 0x21, 0x00


	//----- nvinfo : EIATTR_KPARAM_INFO
	.align		4
.L_11:
        /*0028*/ 	.byte	0x04, 0x17
        /*002a*/ 	.short	(.L_13 - .L_12)
.L_12:
        /*002c*/ 	.word	0x00000000
        /*0030*/ 	.short	0x0000
        /*0032*/ 	.short	0x0000
        /*0034*/ 	.byte	0x00, 0xf5, 0x21, 0x00


	//----- nvinfo : EIATTR_SPARSE_MMA_MASK
	.align		4
.L_13:
        /*0038*/ 	.byte	0x03, 0x50
        /*003a*/ 	.short	0x0000


	//----- nvinfo : EIATTR_MAXREG_COUNT
	.align		4
        /*003c*/ 	.byte	0x03, 0x1b
        /*003e*/ 	.short	0x00ff


	//----- nvinfo : EIATTR_NUM_BARRIERS
	.align		4
        /*0040*/ 	.byte	0x02, 0x4c
        /*0042*/ 	.byte	0x01
	.zero		1


	//----- nvinfo : EIATTR_MERCURY_ISA_VERSION
	.align		4
        /*0044*/ 	.byte	0x03, 0x5f
        /*0046*/ 	.short	0x0101


	//----- nvinfo : EIATTR_VRC_CTA_INIT_COUNT
	.align		4
        /*0048*/ 	.byte	0x02, 0x4a
	.zero		1
	.zero		1


	//----- nvinfo : EIATTR_EXIT_INSTR_OFFSETS
	.align		4
        /*004c*/ 	.byte	0x04, 0x1c
        /*004e*/ 	.short	(.L_15 - .L_14)


	//   ....[0]....
.L_14:
        /*0050*/ 	.word	0x00000310


	//   ....[1]....
        /*0054*/ 	.word	0x00000410


	//----- nvinfo : EIATTR_CRS_STACK_SIZE
	.align		4
.L_15:
        /*0058*/ 	.byte	0x04, 0x1e
        /*005a*/ 	.short	(.L_17 - .L_16)
.L_16:
        /*005c*/ 	.word	0x00000000


	//----- nvinfo : EIATTR_CBANK_PARAM_SIZE
	.align		4
.L_17:
        /*0060*/ 	.byte	0x03, 0x19
        /*0062*/ 	.short	0x0014


	//----- nvinfo : EIATTR_PARAM_CBANK
	.align		4
        /*0064*/ 	.byte	0x04, 0x0a
        /*0066*/ 	.short	(.L_19 - .L_18)
	.align		4
.L_18:
        /*0068*/ 	.word	index@(.nv.constant0._Z13gaussian_blurPKiPii)
        /*006c*/ 	.short	0x0380
        /*006e*/ 	.short	0x0014


	//----- nvinfo : EIATTR_SW_WAR
	.align		4
.L_19:
        /*0070*/ 	.byte	0x04, 0x36
        /*0072*/ 	.short	(.L_21 - .L_20)
.L_20:
        /*0074*/ 	.word	0x00000008
.L_21:


//--------------------- .nv.callgraph             --------------------------
	.section	.nv.callgraph,"",@"SHT_CUDA_CALLGRAPH"
	.align	4
	.sectionentsize	8
	.align		4
        /*0000*/ 	.word	0x00000000
	.align		4
        /*0004*/ 	.word	0xffffffff
	.align		4
        /*0008*/ 	.word	0x00000000
	.align		4
        /*000c*/ 	.word	0xfffffffe
	.align		4
        /*0010*/ 	.word	0x00000000
	.align		4
        /*0014*/ 	.word	0xfffffffd
	.align		4
        /*0018*/ 	.word	0x00000000
	.align		4
        /*001c*/ 	.word	0xfffffffc


//--------------------- .text._Z13gaussian_blurPKiPii --------------------------
	.section	.text._Z13gaussian_blurPKiPii,"ax",@progbits
	.align	128
        .global         _Z13gaussian_blurPKiPii
        .type           _Z13gaussian_blurPKiPii,@function
        .size           _Z13gaussian_blurPKiPii,(.L_x_5 - _Z13gaussian_blurPKiPii)
        .other          _Z13gaussian_blurPKiPii,@"STO_CUDA_ENTRY STV_DEFAULT"
_Z13gaussian_blurPKiPii:
.text._Z13gaussian_blurPKiPii:
[----:B------:R-:W-:Y:S01]  /*0000*/  LDC R1, c[0x0][0x37c] ;  /* 0x0000df00ff017b82 */ /* 0x000fe20000000800 */
[----:B------:R-:W0:Y:S07]  /*0010*/  S2R R8, SR_TID.X ;  /* 0x0000000000087919 */ /* 0x000e2e0000002100 */
[----:B------:R-:W0:Y:S01]  /*0020*/  S2UR UR4, SR_CTAID.X ;  /* 0x00000000000479c3 */ /* 0x000e220000002500 */
[----:B------:R-:W1:Y:S01]  /*0030*/  LDCU UR8, c[0x0][0x390] ;  /* 0x00007200ff0877ac */ /* 0x000e620008000800 */
[----:B------:R-:W-:Y:S01]  /*0040*/  IMAD.MOV.U32 R4, RZ, RZ, RZ ;  /* 0x000000ffff047224 */ /* 0x000fe200078e00ff */
[----:B------:R-:W2:Y:S05]  /*0050*/  LDCU.64 UR6, c[0x0][0x358] ;  /* 0x00006b00ff0677ac */ /* 0x000eaa0008000a00 */
[----:B------:R-:W0:Y:S08]  /*0060*/  LDC R5, c[0x0][0x360] ;  /* 0x0000d800ff057b82 */ /* 0x000e300000000800 */
[----:B------:R-:W3:Y:S01]  /*0070*/  LDC.64 R6, c[0x0][0x380] ;  /* 0x0000e000ff067b82 */ /* 0x000ee20000000a00 */
[----:B0-----:R-:W-:-:S05]  /*0080*/  IMAD R0, R5, UR4, R8 ;  /* 0x0000000405007c24 */ /* 0x001fca000f8e0208 */
[C---:B-1----:R-:W-:Y:S01]  /*0090*/  ISETP.GE.AND P0, PT, R0.reuse, UR8, PT ;  /* 0x0000000800007c0c */ /* 0x042fe2000bf06270 */
[----:B---3--:R-:W-:-:S12]  /*00a0*/  IMAD.WIDE R2, R0, 0x4, R6 ;  /* 0x0000000400027825 */ /* 0x008fd800078e0206 */
[----:B--2---:R-:W2:Y:S01]  /*00b0*/  @!P0 LDG.E.CONSTANT R4, desc[UR6][R2.64] ;  /* 0x0000000602048981 */ /* 0x004ea2000c1e9900 */
[----:B------:R-:W0:Y:S01]  /*00c0*/  S2UR UR5, SR_CgaCtaId ;  /* 0x00000000000579c3 */ /* 0x000e220000008800 */
[----:B------:R-:W-:Y:S01]  /*00d0*/  UMOV UR4, 0x400 ;  /* 0x0000040000047882 */ /* 0x000fe20000000000 */
[C---:B------:R-:W-:Y:S01]  /*00e0*/  ISETP.NE.AND P2, PT, R8.reuse, RZ, PT ;  /* 0x000000ff0800720c */ /* 0x040fe20003f45270 */
[----:B------:R-:W-:Y:S01]  /*00f0*/  VIADD R5, R5, 0xffffffff ;  /* 0xffffffff05057836 */ /* 0x000fe20000000000 */
[----:B------:R-:W-:Y:S04]  /*0100*/  BSSY.RECONVERGENT B0, `(.L_x_0) ;  /* 0x0000012000007945 */ /* 0x000fe80003800200 */
[----:B------:R-:W-:Y:S01]  /*0110*/  ISETP.NE.AND P1, PT, R8, R5, PT ;  /* 0x000000050800720c */ /* 0x000fe20003f25270 */
[----:B0-----:R-:W-:-:S06]  /*0120*/  ULEA UR4, UR5, UR4, 0x18 ;  /* 0x0000000405047291 */ /* 0x001fcc000f8ec0ff */
[----:B------:R-:W-:-:S05]  /*0130*/  LEA R9, R8, UR4, 0x2 ;  /* 0x0000000408097c11 */ /* 0x000fca000f8e10ff */
[----:B--2---:R0:W-:Y:S01]  /*0140*/  STS [R9+0x8], R4 ;  /* 0x0000080409007388 */ /* 0x0041e20000000800 */
[----:B------:R-:W-:Y:S05]  /*0150*/  @P2 BRA `(.L_x_1) ;  /* 0x0000000000302947 */ /* 0x000fea0003800000 */
[C---:B------:R-:W-:Y:S01]  /*0160*/  ISETP.GE.AND P2, PT, R0.reuse, 0x2, PT ;  /* 0x000000020000780c */ /* 0x040fe20003f46270 */
[----:B------:R-:W-:Y:S01]  /*0170*/  HFMA2 R8, -RZ, RZ, 0, 0 ;  /* 0x00000000ff087431 */ /* 0x000fe200000001ff */
[----:B------:R-:W-:Y:S01]  /*0180*/  ISETP.GE.AND P3, PT, R0, 0x1, PT ;  /* 0x000000010000780c */ /* 0x000fe20003f66270 */
[----:B------:R-:W-:-:S10]  /*0190*/  IMAD.MOV.U32 R10, RZ, RZ, RZ ;  /* 0x000000ffff0a7224 */ /* 0x000fd400078e00ff */
[C---:B------:R-:W-:Y:S02]  /*01a0*/  @P2 IADD3 R5, PT, PT, R0.reuse, -0x2, RZ ;  /* 0xfffffffe00052810 */ /* 0x040fe40007ffe0ff */
[----:B------:R-:W-:-:S03]  /*01b0*/  @P3 VIADD R11, R0, 0xffffffff ;  /* 0xffffffff000b3836 */ /* 0x000fc60000000000 */
[----:B0-----:R-:W-:-:S04]  /*01c0*/  @P2 IMAD.WIDE.U32 R4, R5, 0x4, R6 ;  /* 0x0000000405042825 */ /* 0x001fc800078e0006 */
[----:B------:R-:W-:Y:S01]  /*01d0*/  @P3 IMAD.WIDE.U32 R6, R11, 0x4, R6 ;  /* 0x000000040b063825 */ /* 0x000fe200078e0006 */
[----:B------:R-:W2:Y:S04]  /*01e0*/  @P2 LDG.E.CONSTANT R10, desc[UR6][R4.64] ;  /* 0x00000006040a2981 */ /* 0x000ea8000c1e9900 */
[----:B------:R-:W3:Y:S04]  /*01f0*/  @P3 LDG.E.CONSTANT R8, desc[UR6][R6.64] ;  /* 0x0000000606083981 */ /* 0x000ee8000c1e9900 */
[----:B--2---:R1:W-:Y:S04]  /*0200*/  STS [UR4], R10 ;  /* 0x0000000aff007988 */ /* 0x0043e80008000804 */
[----:B---3--:R1:W-:Y:S02]  /*0210*/  STS [UR4+0x4], R8 ;  /* 0x00000408ff007988 */ /* 0x0083e40008000804 */
.L_x_1:
[----:B------:R-:W-:Y:S05]  /*0220*/  BSYNC.RECONVERGENT B0 ;  /* 0x0000000000007941 */ /* 0x000fea0003800200 */
.L_x_0:
[----:B------:R-:W-:Y:S04]  /*0230*/  BSSY.RECONVERGENT B0, `(.L_x_2) ;  /* 0x000000c000007945 */ /* 0x000fe80003800200 */
[----:B------:R-:W-:Y:S05]  /*0240*/  @P1 BRA `(.L_x_3) ;  /* 0x0000000000281947 */ /* 0x000fea0003800000 */
[C---:B0-----:R-:W-:Y:S01]  /*0250*/  VIADD R4, R0.reuse, 0x1 ;  /* 0x0000000100047836 */ /* 0x041fe20000000000 */
[----:B------:R-:W-:Y:S02]  /*0260*/  IADD3 R5, PT, PT, R0, 0x2, RZ ;  /* 0x0000000200057810 */ /* 0x000fe40007ffe0ff */
[----:B------:R-:W-:Y:S02]  /*0270*/  MOV R6, RZ ;  /* 0x000000ff00067202 */ /* 0x000fe40000000f00 */
[----:B------:R-:W-:Y:S01]  /*0280*/  ISETP.GE.AND P1, PT, R4, UR8, PT ;  /* 0x0000000804007c0c */ /* 0x000fe2000bf26270 */
[----:B------:R-:W-:Y:S01]  /*0290*/  IMAD.MOV.U32 R4, RZ, RZ, RZ ;  /* 0x000000ffff047224 */ /* 0x000fe200078e00ff */
[----:B------:R-:W-:-:S11]  /*02a0*/  ISETP.GE.AND P2, PT, R5, UR8, PT ;  /* 0x0000000805007c0c */ /* 0x000fd6000bf46270 */
[----:B------:R-:W2:Y:S04]  /*02b0*/  @!P1 LDG.E.CONSTANT R4, desc[UR6][R2.64+0x4] ;  /* 0x0000040602049981 */ /* 0x000ea8000c1e9900 */
[----:B------:R-:W3:Y:S04]  /*02c0*/  @!P2 LDG.E.CONSTANT R6, desc[UR6][R2.64+0x8] ;  /* 0x000008060206a981 */ /* 0x000ee8000c1e9900 */
[----:B--2---:R2:W-:Y:S04]  /*02d0*/  STS [R9+0xc], R4 ;  /* 0x00000c0409007388 */ /* 0x0045e80000000800 */
[----:B---3--:R2:W-:Y:S02]  /*02e0*/  STS [R9+0x10], R6 ;  /* 0x0000100609007388 */ /* 0x0085e40000000800 */
.L_x_3:
[----:B------:R-:W-:Y:S05]  /*02f0*/  BSYNC.RECONVERGENT B0 ;  /* 0x0000000000007941 */ /* 0x000fea0003800200 */
.L_x_2:
[----:B------:R-:W-:Y:S06]  /*0300*/  BAR.SYNC.DEFER_BLOCKING 0x0 ;  /* 0x0000000000007b1d */ /* 0x000fec0000010000 */
[----:B------:R-:W-:Y:S05]  /*0310*/  @P0 EXIT ;  /* 0x000000000000094d */ /* 0x000fea0003800000 */
[----:B------:R-:W-:Y:S04]  /*0320*/  LDS R2, [R9] ;  /* 0x0000000009027984 */ /* 0x000fe80000000800 */
[----:B------:R-:W0:Y:S04]  /*0330*/  LDS R3, [R9+0x4] ;  /* 0x0000040009037984 */ /* 0x000e280000000800 */
[----:B------:R-:W3:Y:S04]  /*0340*/  LDS R5, [R9+0x8] ;  /* 0x0000080009057984 */ /* 0x000ee80000000800 */
[----:B------:R-:W4:Y:S04]  /*0350*/  LDS R7, [R9+0xc] ;  /* 0x00000c0009077984 */ /* 0x000f280000000800 */
[----:B------:R-:W5:Y:S01]  /*0360*/  LDS R11, [R9+0x10] ;  /* 0x00001000090b7984 */ /* 0x000f620000000800 */
[----:B0-2---:R-:W-:-:S02]  /*0370*/  IMAD R4, R3, 0x2, R2 ;  /* 0x0000000203047824 */ /* 0x005fc400078e0202 */
[----:B------:R-:W0:Y:S03]  /*0380*/  LDC.64 R2, c[0x0][0x388] ;  /* 0x0000e200ff027b82 */ /* 0x000e260000000a00 */
[----:B---3--:R-:W-:-:S05]  /*0390*/  LEA R4, R5, R4, 0x2 ;  /* 0x0000000405047211 */ /* 0x008fca00078e10ff */
[----:B----4-:R-:W-:-:S05]  /*03a0*/  IMAD R4, R7, 0x2, R4 ;  /* 0x0000000207047824 */ /* 0x010fca00078e0204 */
[----:B-----5:R-:W-:-:S05]  /*03b0*/  IADD3 R4, PT, PT, R4, R11, RZ ;  /* 0x0000000b04047210 */ /* 0x020fca0007ffe0ff */
[----:B------:R-:W-:-:S05]  /*03c0*/  IMAD.HI R4, R4, 0x66666667, RZ ;  /* 0x6666666704047827 */ /* 0x000fca00078e02ff */
[----:B------:R-:W-:Y:S01]  /*03d0*/  SHF.R.U32.HI R5, RZ, 0x1f, R4 ;  /* 0x0000001fff057819 */ /* 0x000fe20000011604 */
[----:B0-----:R-:W-:-:S03]  /*03e0*/  IMAD.WIDE R2, R0, 0x4, R2 ;  /* 0x0000000400027825 */ /* 0x001fc600078e0202 */
[----:B------:R-:W-:-:S05]  /*03f0*/  LEA.HI.SX32 R5, R4, R5, 0x1e ;  /* 0x0000000504057211 */ /* 0x000fca00078ff2ff */
[----:B------:R-:W-:Y:S01]  /*0400*/  STG.E desc[UR6][R2.64], R5 ;  /* 0x0000000502007986 */ /* 0x000fe2000c101906 */
[----:B------:R-:W-:Y:S05]  /*0410*/  EXIT ;  /* 0x000000000000794d */ /* 0x000fea0003800000 */
.L_x_4:
[----:B------:R-:W-:-:S00]  /*0420*/  BRA `(.L_x_4) ;  /* 0xfffffffc00fc7947 */ /* 0x000fc0000383ffff */
[----:B------:R-:W-:-:S00]  /*0430*/  NOP ;  /* 0x0000000000007918 */ /* 0x000fc00000000000 */
        /* <DEDUP_REMOVED lines=12> */
.L_x_5:


//--------------------- .nv.shared._Z13gaussian_blurPKiPii --------------------------
	.section	.nv.shared._Z13gaussian_blurPKiPii,"aw",@nobits
	.sectionflags	@""
	.align	16
	.zero		1024


//--------------------- .nv.shared.reserved.0     --------------------------
	.section	.nv.shared.reserved.0,"aw",@nobits
	.weak		__nv_reservedSMEM_offset_0_alias
	.size		__nv_reservedSMEM_offset_0_alias, 0, 64
	.other		__nv_reservedSMEM_offset_0_alias,@"STO_CUDA_RESERVED_SHARED STV_DEFAULT"
__nv_reservedSMEM_offset_0_alias:
	.zero		0
	.zero		64


//--------------------- .nv.constant0._Z13gaussian_blurPKiPii --------------------------
	.section	.nv.constant0._Z13gaussian_blurPKiPii,"a",@progbits
	.sectionflags	@""
	.align	4
.nv.constant0._Z13gaussian_blurPKiPii:
	.zero		916


//--------------------- SYMBOLS --------------------------

	.type		.nv.reservedSmem.offset0,@object
	.size		.nv.reservedSmem.offset0,0x4
	.type		.nv.reservedSmem.cap,@object
	.size		.nv.reservedSmem.cap,0x4
